//
// Generated by NVIDIA NVVM Compiler
//
// Compiler Build ID: CL-36424714
// Cuda compilation tools, release 13.0, V13.0.88
// Based on NVVM 20.0.0
//

.version 9.0
.target sm_100
.address_size 64

	// .globl	_Z6ReducePiS_
.extern .shared .align 16 .b8 shared_data[];

.visible .entry _Z6ReducePiS_(
	.param .u64 .ptr .align 1 _Z6ReducePiS__param_0,
	.param .u64 .ptr .align 1 _Z6ReducePiS__param_1
)
{
	.reg .pred 	%p<6>;
	.reg .b32 	%r<41>;
	.reg .b64 	%rd<11>;

	ld.param.u64 	%rd2, [_Z6ReducePiS__param_0];
	ld.param.u64 	%rd1, [_Z6ReducePiS__param_1];
	cvta.to.global.u64 	%rd3, %rd2;
	mov.u32 	%r1, %tid.x;
	mov.u32 	%r2, %ctaid.x;
	mov.u32 	%r40, %ntid.x;
	mul.lo.s32 	%r7, %r40, %r2;
	shl.b32 	%r8, %r7, 1;
	add.s32 	%r9, %r8, %r1;
	mul.wide.u32 	%rd4, %r9, 4;
	add.s64 	%rd5, %rd3, %rd4;
	ld.global.u32 	%r10, [%rd5];
	add.s32 	%r11, %r9, %r40;
	mul.wide.u32 	%rd6, %r11, 4;
	add.s64 	%rd7, %rd3, %rd6;
	ld.global.u32 	%r12, [%rd7];
	add.s32 	%r13, %r12, %r10;
	shl.b32 	%r14, %r1, 2;
	mov.u32 	%r15, shared_data;
	add.s32 	%r4, %r15, %r14;
	st.shared.u32 	[%r4], %r13;
	bar.sync 	0;
	setp.lt.u32 	%p1, %r40, 66;
	@%p1 bra 	$L__BB0_4;
$L__BB0_1:
	shr.u32 	%r6, %r40, 1;
	setp.ge.u32 	%p2, %r1, %r6;
	@%p2 bra 	$L__BB0_3;
	shl.b32 	%r16, %r6, 2;
	add.s32 	%r17, %r4, %r16;
	ld.shared.u32 	%r18, [%r17];
	ld.shared.u32 	%r19, [%r4];
	add.s32 	%r20, %r19, %r18;
	st.shared.u32 	[%r4], %r20;
$L__BB0_3:
	bar.sync 	0;
	setp.gt.u32 	%p3, %r40, 131;
	mov.u32 	%r40, %r6;
	@%p3 bra 	$L__BB0_1;
$L__BB0_4:
	setp.gt.u32 	%p4, %r1, 31;
	@%p4 bra 	$L__BB0_7;
	ld.volatile.shared.u32 	%r21, [%r4+128];
	ld.volatile.shared.u32 	%r22, [%r4];
	add.s32 	%r23, %r22, %r21;
	st.volatile.shared.u32 	[%r4], %r23;
	ld.volatile.shared.u32 	%r24, [%r4+64];
	ld.volatile.shared.u32 	%r25, [%r4];
	add.s32 	%r26, %r25, %r24;
	st.volatile.shared.u32 	[%r4], %r26;
	ld.volatile.shared.u32 	%r27, [%r4+32];
	ld.volatile.shared.u32 	%r28, [%r4];
	add.s32 	%r29, %r28, %r27;
	st.volatile.shared.u32 	[%r4], %r29;
	ld.volatile.shared.u32 	%r30, [%r4+16];
	ld.volatile.shared.u32 	%r31, [%r4];
	add.s32 	%r32, %r31, %r30;
	st.volatile.shared.u32 	[%r4], %r32;
	ld.volatile.shared.u32 	%r33, [%r4+8];
	ld.volatile.shared.u32 	%r34, [%r4];
	add.s32 	%r35, %r34, %r33;
	st.volatile.shared.u32 	[%r4], %r35;
	ld.volatile.shared.u32 	%r36, [%r4+4];
	ld.volatile.shared.u32 	%r37, [%r4];
	add.s32 	%r38, %r37, %r36;
	st.volatile.shared.u32 	[%r4], %r38;
	setp.ne.s32 	%p5, %r1, 0;
	@%p5 bra 	$L__BB0_7;
	ld.shared.u32 	%r39, [shared_data];
	cvta.to.global.u64 	%rd8, %rd1;
	mul.wide.u32 	%rd9, %r2, 4;
	add.s64 	%rd10, %rd8, %rd9;
	st.global.u32 	[%rd10], %r39;
$L__BB0_7:
	ret;

}


// ===== COMPILED SASS (sm_100) =====

	.target	sm_100

	.elftype	@"ET_EXEC"


//--------------------- .note.nv.tkinfo           --------------------------
	.section	.note.nv.tkinfo,"",@"SHT_NOTE"
	.sectionflags	@"SHF_NOTE_NV_TKINFO"
	.tkinfo
        /*0018*/ 	.word	0x00000002
        /*0030*/ 	.string	""
        /*0030*/ 	.string	"ptxas"
        /*0030*/ 	.string	"Cuda compilation tools, release 13.0, V13.0.88"
        /*0030*/ 	.string	"Build cuda_13.0.r13.0/compiler.36424714_0"
        /*0030*/ 	.string	"-arch sm_100 -m 64 "



//--------------------- .note.nv.cuinfo           --------------------------
	.section	.note.nv.cuinfo,"",@"SHT_NOTE"
	.sectionflags	@"SHF_NOTE_NV_CUINFO"
        /*0018*/ 	.short	0x0002
        /*001a*/ 	.short	0x0064
        /*001c*/ 	.short	0x0082
	.zero		2


//--------------------- .nv.info                  --------------------------
	.section	.nv.info,"",@"SHT_CUDA_INFO"
	.align	4


	//----- nvinfo : EIATTR_REGCOUNT
	.align		4
        /*0000*/ 	.byte	0x04, 0x2f
        /*0002*/ 	.short	(.L_1 - .L_0)
	.align		4
.L_0:
        /*0004*/ 	.word	index@(_Z6ReducePiS_)
        /*0008*/ 	.word	0x0000000d


	//----- nvinfo : EIATTR_FRAME_SIZE
	.align		4
.L_1:
        /*000c*/ 	.byte	0x04, 0x11
        /*000e*/ 	.short	(.L_3 - .L_2)
	.align		4
.L_2:
        /*0010*/ 	.word	index@(_Z6ReducePiS_)
        /*0014*/ 	.word	0x00000000


	//----- nvinfo : EIATTR_MIN_STACK_SIZE
	.align		4
.L_3:
        /*0018*/ 	.byte	0x04, 0x12
        /*001a*/ 	.short	(.L_5 - .L_4)
	.align		4
.L_4:
        /*001c*/ 	.word	index@(_Z6ReducePiS_)
        /*0020*/ 	.word	0x00000000
.L_5:


//--------------------- .nv.compat                --------------------------
	.section	.nv.compat,"",@"SHT_CUDA_COMPAT_INFO"
	.align	4
        /*0000*/ 	.byte	0x02, 0x09, 0x00, 0x00, 0x02, 0x02, 0x01, 0x00, 0x02, 0x05, 0x05, 0x00, 0x03, 0x07, 0x01, 0x01
        /*0010*/ 	.byte	0x02, 0x03, 0x00, 0x00, 0x02, 0x06, 0x01, 0x00, 0x04, 0x0b, 0x08, 0x00, 0x09, 0x00, 0x00, 0x00
        /*0020*/ 	.byte	0x00, 0x00, 0x00, 0x00


//--------------------- .nv.info._Z6ReducePiS_    --------------------------
	.section	.nv.info._Z6ReducePiS_,"",@"SHT_CUDA_INFO"
	.sectionflags	@""
	.align	4


	//----- nvinfo : EIATTR_CUDA_API_VERSION
	.align		4
        /*0000*/ 	.byte	0x04, 0x37
        /*0002*/ 	.short	(.L_7 - .L_6)
.L_6:
        /*0004*/ 	.word	0x00000082


	//----- nvinfo : EIATTR_KPARAM_INFO
	.align		4
.L_7:
        /*0008*/ 	.byte	0x04, 0x17
        /*000a*/ 	.short	(.L_9 - .L_8)
.L_8:
        /*000c*/ 	.word	0x00000000
        /*0010*/ 	.short	0x0001
        /*0012*/ 	.short	0x0008
        /*0014*/ 	.byte	0x00, 0xf5, 0x21, 0x00


	//----- nvinfo : EIATTR_KPARAM_INFO
	.align		4
.L_9:
        /*0018*/ 	.byte	0x04, 0x17
        /*001a*/ 	.short	(.L_11 - .L_10)
.L_10:
        /*001c*/ 	.word	0x00000000
        /*0020*/ 	.short	0x0000
        /*0022*/ 	.short	0x0000
        /*0024*/ 	.byte	0x00, 0xf5, 0x21, 0x00


	//----- nvinfo : EIATTR_SPARSE_MMA_MASK
	.align		4
.L_11:
        /*0028*/ 	.byte	0x03, 0x50
        /*002a*/ 	.short	0x0000


	//----- nvinfo : EIATTR_MAXREG_COUNT
	.align		4
        /*002c*/ 	.byte	0x03, 0x1b
        /*002e*/ 	.short	0x00ff


	//----- nvinfo : EIATTR_NUM_BARRIERS
	.align		4
        /*0030*/ 	.byte	0x02, 0x4c
        /*0032*/ 	.byte	0x01
	.zero		1


	//----- nvinfo : EIATTR_MERCURY_ISA_VERSION
	.align		4
        /*0034*/ 	.byte	0x03, 0x5f
        /*0036*/ 	.short	0x0101


	//----- nvinfo : EIATTR_VRC_CTA_INIT_COUNT
	.align		4
        /*0038*/ 	.byte	0x02, 0x4a
	.zero		1
	.zero		1


	//----- nvinfo : EIATTR_EXIT_INSTR_OFFSETS
	.align		4
        /*003c*/ 	.byte	0x04, 0x1c
        /*003e*/ 	.short	(.L_13 - .L_12)


	//   ....[0]....
.L_12:
        /*0040*/ 	.word	0x00000230


	//   ....[1]....
        /*0044*/ 	.word	0x000003d0


	//   ....[2]....
        /*0048*/ 	.word	0x00000450


	//----- nvinfo : EIATTR_CBANK_PARAM_SIZE
	.align		4
.L_13:
        /*004c*/ 	.byte	0x03, 0x19
        /*004e*/ 	.short	0x0010


	//----- nvinfo : EIATTR_PARAM_CBANK
	.align		4
        /*0050*/ 	.byte	0x04, 0x0a
        /*0052*/ 	.short	(.L_15 - .L_14)
	.align		4
.L_14:
        /*0054*/ 	.word	index@(.nv.constant0._Z6ReducePiS_)
        /*0058*/ 	.short	0x0380
        /*005a*/ 	.short	0x0010


	//----- nvinfo : EIATTR_SW_WAR
	.align		4
.L_15:
        /*005c*/ 	.byte	0x04, 0x36
        /*005e*/ 	.short	(.L_17 - .L_16)
.L_16:
        /*0060*/ 	.word	0x00000008
.L_17:


//--------------------- .nv.callgraph             --------------------------
	.section	.nv.callgraph,"",@"SHT_CUDA_CALLGRAPH"
	.align	4
	.sectionentsize	8
	.align		4
        /*0000*/ 	.word	0x00000000
	.align		4
        /*0004*/ 	.word	0xffffffff
	.align		4
        /*0008*/ 	.word	0x00000000
	.align		4
        /*000c*/ 	.word	0xfffffffe
	.align		4
        /*0010*/ 	.word	0x00000000
	.align		4
        /*0014*/ 	.word	0xfffffffd
	.align		4
        /*0018*/ 	.word	0x00000000
	.align		4
        /*001c*/ 	.word	0xfffffffc


//--------------------- .text._Z6ReducePiS_       --------------------------
	.section	.text._Z6ReducePiS_,"ax",@progbits
	.align	128
        .global         _Z6ReducePiS_
        .type           _Z6ReducePiS_,@function
        .size           _Z6ReducePiS_,(.L_x_3 - _Z6ReducePiS_)
        .other          _Z6ReducePiS_,@"STO_CUDA_ENTRY STV_DEFAULT"
_Z6ReducePiS_:
.text._Z6ReducePiS_:
[----:B------:R-:W-:Y:S01]  /*0000*/  LDC R1, c[0x0][0x37c] ;  /* 0x0000df00ff017b82 */ /* 0x000fe20000000800 */
[----:B------:R-:W0:Y:S01]  /*0010*/  S2R R0, SR_CTAID.X ;  /* 0x0000000000007919 */ /* 0x000e220000002500 */
[----:B------:R-:W0:Y:S06]  /*0020*/  LDCU UR8, c[0x0][0x360] ;  /* 0x00006c00ff0877ac */ /* 0x000e2c0008000800 */
[----:B------:R-:W1:Y:S01]  /*0030*/  LDC.64 R6, c[0x0][0x380] ;  /* 0x0000e000ff067b82 */ /* 0x000e620000000a00 */
[----:B------:R-:W2:Y:S01]  /*0040*/  S2R R2, SR_TID.X ;  /* 0x0000000000027919 */ /* 0x000ea20000002100 */
[----:B------:R-:W3:Y:S01]  /*0050*/  LDCU.64 UR6, c[0x0][0x358] ;  /* 0x00006b00ff0677ac */ /* 0x000ee20008000a00 */
[----:B0-----:R-:W-:-:S04]  /*0060*/  IMAD R3, R0, UR8, RZ ;  /* 0x0000000800037c24 */ /* 0x001fc8000f8e02ff */
[----:B--2---:R-:W-:-:S04]  /*0070*/  IMAD R3, R3, 0x2, R2 ;  /* 0x0000000203037824 */ /* 0x004fc800078e0202 */
[C---:B-1----:R-:W-:Y:S01]  /*0080*/  IMAD.WIDE.U32 R4, R3.reuse, 0x4, R6 ;  /* 0x0000000403047825 */ /* 0x042fe200078e0006 */
[----:B------:R-:W-:-:S05]  /*0090*/  IADD3 R9, PT, PT, R3, UR8, RZ ;  /* 0x0000000803097c10 */ /* 0x000fca000fffe0ff */
[----:B------:R-:W-:Y:S01]  /*00a0*/  IMAD.WIDE.U32 R6, R9, 0x4, R6 ;  /* 0x0000000409067825 */ /* 0x000fe200078e0006 */
[----:B---3--:R-:W2:Y:S05]  /*00b0*/  LDG.E R4, desc[UR6][R4.64] ;  /* 0x0000000604047981 */ /* 0x008eaa000c1e1900 */
[----:B------:R-:W2:Y:S01]  /*00c0*/  LDG.E R7, desc[UR6][R6.64] ;  /* 0x0000000606077981 */ /* 0x000ea2000c1e1900 */
[----:B------:R-:W0:Y:S01]  /*00d0*/  S2UR UR5, SR_CgaCtaId ;  /* 0x00000000000579c3 */ /* 0x000e220000008800 */
[----:B------:R-:W-:Y:S01]  /*00e0*/  UMOV UR4, 0x400 ;  /* 0x0000040000047882 */ /* 0x000fe20000000000 */
[----:B------:R-:W-:Y:S01]  /*00f0*/  UISETP.GE.U32.AND UP0, UPT, UR8, 0x42, UPT ;  /* 0x000000420800788c */ /* 0x000fe2000bf06070 */
[----:B------:R-:W-:Y:S01]  /*0100*/  ISETP.GT.U32.AND P0, PT, R2, 0x1f, PT ;  /* 0x0000001f0200780c */ /* 0x000fe20003f04070 */
[----:B0-----:R-:W-:-:S06]  /*0110*/  ULEA UR4, UR5, UR4, 0x18 ;  /* 0x0000000405047291 */ /* 0x001fcc000f8ec0ff */
[----:B------:R-:W-:Y:S01]  /*0120*/  LEA R3, R2, UR4, 0x2 ;  /* 0x0000000402037c11 */ /* 0x000fe2000f8e10ff */
[----:B--2---:R-:W-:-:S05]  /*0130*/  IMAD.IADD R8, R4, 0x1, R7 ;  /* 0x0000000104087824 */ /* 0x004fca00078e0207 */
[----:B------:R0:W-:Y:S01]  /*0140*/  STS [R3], R8 ;  /* 0x0000000803007388 */ /* 0x0001e20000000800 */
[----:B------:R-:W-:Y:S06]  /*0150*/  BAR.SYNC.DEFER_BLOCKING 0x0 ;  /* 0x0000000000007b1d */ /* 0x000fec0000010000 */
[----:B------:R-:W-:Y:S05]  /*0160*/  BRA.U !UP0, `(.L_x_0) ;  /* 0x0000000108307547 */ /* 0x000fea000b800000 */
[----:B------:R-:W-:-:S07]  /*0170*/  MOV R4, UR8 ;  /* 0x0000000800047c02 */ /* 0x000fce0008000f00 */
.L_x_1:
[----:B------:R-:W-:-:S04]  /*0180*/  SHF.R.U32.HI R7, RZ, 0x1, R4 ;  /* 0x00000001ff077819 */ /* 0x000fc80000011604 */
[----:B------:R-:W-:-:S13]  /*0190*/  ISETP.GE.U32.AND P1, PT, R2, R7, PT ;  /* 0x000000070200720c */ /* 0x000fda0003f26070 */
[----:B------:R-:W-:Y:S01]  /*01a0*/  @!P1 IMAD R5, R7, 0x4, R3 ;  /* 0x0000000407059824 */ /* 0x000fe200078e0203 */
[----:B------:R-:W-:Y:S05]  /*01b0*/  @!P1 LDS R6, [R3] ;  /* 0x0000000003069984 */ /* 0x000fea0000000800 */
[----:B------:R-:W1:Y:S02]  /*01c0*/  @!P1 LDS R5, [R5] ;  /* 0x0000000005059984 */ /* 0x000e640000000800 */
[----:B-1----:R-:W-:-:S05]  /*01d0*/  @!P1 IADD3 R6, PT, PT, R5, R6, RZ ;  /* 0x0000000605069210 */ /* 0x002fca0007ffe0ff */
[----:B------:R1:W-:Y:S01]  /*01e0*/  @!P1 STS [R3], R6 ;  /* 0x0000000603009388 */ /* 0x0003e20000000800 */
[----:B------:R-:W-:Y:S01]  /*01f0*/  BAR.SYNC.DEFER_BLOCKING 0x0 ;  /* 0x0000000000007b1d */ /* 0x000fe20000010000 */
[----:B------:R-:W-:Y:S01]  /*0200*/  ISETP.GT.U32.AND P1, PT, R4, 0x83, PT ;  /* 0x000000830400780c */ /* 0x000fe20003f24070 */
[----:B------:R-:W-:-:S12]  /*0210*/  IMAD.MOV.U32 R4, RZ, RZ, R7 ;  /* 0x000000ffff047224 */ /* 0x000fd800078e0007 */
[----:B-1----:R-:W-:Y:S05]  /*0220*/  @P1 BRA `(.L_x_1) ;  /* 0xfffffffc00d41947 */ /* 0x002fea000383ffff */
.L_x_0:
[----:B------:R-:W-:Y:S05]  /*0230*/  @P0 EXIT ;  /* 0x000000000000094d */ /* 0x000fea0003800000 */
[----:B------:R-:W-:Y:S01]  /*0240*/  LDS R4, [R3+0x80] ;  /* 0x0000800003047984 */ /* 0x000fe20000000800 */
[----:B------:R-:W-:-:S03]  /*0250*/  ISETP.NE.AND P0, PT, R2, RZ, PT ;  /* 0x000000ff0200720c */ /* 0x000fc60003f05270 */
[----:B------:R-:W1:Y:S02]  /*0260*/  LDS R5, [R3] ;  /* 0x0000000003057984 */ /* 0x000e640000000800 */
[----:B-1----:R-:W-:-:S05]  /*0270*/  IADD3 R4, PT, PT, R4, R5, RZ ;  /* 0x0000000504047210 */ /* 0x002fca0007ffe0ff */
[----:B------:R-:W-:Y:S04]  /*0280*/  STS [R3], R4 ;  /* 0x0000000403007388 */ /* 0x000fe80000000800 */
[----:B------:R-:W-:Y:S04]  /*0290*/  LDS R5, [R3+0x40] ;  /* 0x0000400003057984 */ /* 0x000fe80000000800 */
[----:B------:R-:W1:Y:S02]  /*02a0*/  LDS R6, [R3] ;  /* 0x0000000003067984 */ /* 0x000e640000000800 */
[----:B-1----:R-:W-:-:S05]  /*02b0*/  IMAD.IADD R6, R5, 0x1, R6 ;  /* 0x0000000105067824 */ /* 0x002fca00078e0206 */
[----:B------:R-:W-:Y:S04]  /*02c0*/  STS [R3], R6 ;  /* 0x0000000603007388 */ /* 0x000fe80000000800 */
[----:B------:R-:W-:Y:S04]  /*02d0*/  LDS R5, [R3+0x20] ;  /* 0x0000200003057984 */ /* 0x000fe80000000800 */
[----:B0-----:R-:W0:Y:S02]  /*02e0*/  LDS R8, [R3] ;  /* 0x0000000003087984 */ /* 0x001e240000000800 */
[----:B0-----:R-:W-:-:S05]  /*02f0*/  IADD3 R8, PT, PT, R5, R8, RZ ;  /* 0x0000000805087210 */ /* 0x001fca0007ffe0ff */
[----:B------:R-:W-:Y:S04]  /*0300*/  STS [R3], R8 ;  /* 0x0000000803007388 */ /* 0x000fe80000000800 */
[----:B------:R-:W-:Y:S04]  /*0310*/  LDS R5, [R3+0x10] ;  /* 0x0000100003057984 */ /* 0x000fe80000000800 */
[----:B------:R-:W0:Y:S02]  /*0320*/  LDS R10, [R3] ;  /* 0x00000000030a7984 */ /* 0x000e240000000800 */
[----:B0-----:R-:W-:-:S05]  /*0330*/  IMAD.IADD R10, R5, 0x1, R10 ;  /* 0x00000001050a7824 */ /* 0x001fca00078e020a */
[----:B------:R-:W-:Y:S04]  /*0340*/  STS [R3], R10 ;  /* 0x0000000a03007388 */ /* 0x000fe80000000800 */
[----:B------:R-:W-:Y:S04]  /*0350*/  LDS R4, [R3+0x8] ;  /* 0x0000080003047984 */ /* 0x000fe80000000800 */
[----:B------:R-:W0:Y:S02]  /*0360*/  LDS R5, [R3] ;  /* 0x0000000003057984 */ /* 0x000e240000000800 */
[----:B0-----:R-:W-:-:S05]  /*0370*/  IADD3 R4, PT, PT, R4, R5, RZ ;  /* 0x0000000504047210 */ /* 0x001fca0007ffe0ff */
[----:B------:R-:W-:Y:S04]  /*0380*/  STS [R3], R4 ;  /* 0x0000000403007388 */ /* 0x000fe80000000800 */
[----:B------:R-:W-:Y:S04]  /*0390*/  LDS R5, [R3+0x4] ;  /* 0x0000040003057984 */ /* 0x000fe80000000800 */
[----:B------:R-:W0:Y:S02]  /*03a0*/  LDS R6, [R3] ;  /* 0x0000000003067984 */ /* 0x000e240000000800 */
[----:B0-----:R-:W-:-:S05]  /*03b0*/  IMAD.IADD R6, R5, 0x1, R6 ;  /* 0x0000000105067824 */ /* 0x001fca00078e0206 */
[----:B------:R0:W-:Y:S01]  /*03c0*/  STS [R3], R6 ;  /* 0x0000000603007388 */ /* 0x0001e20000000800 */
[----:B------:R-:W-:Y:S05]  /*03d0*/  @P0 EXIT ;  /* 0x000000000000094d */ /* 0x000fea0003800000 */
[----:B------:R-:W1:Y:S01]  /*03e0*/  S2UR UR5, SR_CgaCtaId ;  /* 0x00000000000579c3 */ /* 0x000e620000008800 */
[----:B------:R-:W-:-:S07]  /*03f0*/  UMOV UR4, 0x400 ;  /* 0x0000040000047882 */ /* 0x000fce0000000000 */
[----:B0-----:R-:W0:Y:S01]  /*0400*/  LDC.64 R2, c[0x0][0x388] ;  /* 0x0000e200ff027b82 */ /* 0x001e220000000a00 */
[----:B-1----:R-:W-:Y:S01]  /*0410*/  ULEA UR4, UR5, UR4, 0x18 ;  /* 0x0000000405047291 */ /* 0x002fe2000f8ec0ff */
[----:B0-----:R-:W-:-:S08]  /*0420*/  IMAD.WIDE.U32 R2, R0, 0x4, R2 ;  /* 0x0000000400027825 */ /* 0x001fd000078e0002 */
[----:B------:R-:W0:Y:S04]  /*0430*/  LDS R5, [UR4] ;  /* 0x00000004ff057984 */ /* 0x000e280008000800 */
[----:B0-----:R-:W-:Y:S01]  /*0440*/  STG.E desc[UR6][R2.64], R5 ;  /* 0x0000000502007986 */ /* 0x001fe2000c101906 */
[----:B------:R-:W-:Y:S05]  /*0450*/  EXIT ;  /* 0x000000000000794d */ /* 0x000fea0003800000 */
.L_x_2:
[----:B------:R-:W-:-:S00]  /*0460*/  BRA `(.L_x_2) ;  /* 0xfffffffc00fc7947 */ /* 0x000fc0000383ffff */
[----:B------:R-:W-:-:S00]  /*0470*/  NOP ;  /* 0x0000000000007918 */ /* 0x000fc00000000000 */
        /* <DEDUP_REMOVED lines=8> */
.L_x_3:


//--------------------- .nv.shared._Z6ReducePiS_  --------------------------
	.section	.nv.shared._Z6ReducePiS_,"aw",@nobits
	.sectionflags	@""
	.align	16
	.zero		1024


//--------------------- .nv.shared.reserved.0     --------------------------
	.section	.nv.shared.reserved.0,"aw",@nobits
	.weak		__nv_reservedSMEM_offset_0_alias
	.size		__nv_reservedSMEM_offset_0_alias, 0, 64
	.other		__nv_reservedSMEM_offset_0_alias,@"STO_CUDA_RESERVED_SHARED STV_DEFAULT"
__nv_reservedSMEM_offset_0_alias:
	.zero		0
	.zero		64


//--------------------- .nv.constant0._Z6ReducePiS_ --------------------------
	.section	.nv.constant0._Z6ReducePiS_,"a",@progbits
	.sectionflags	@""
	.align	4
.nv.constant0._Z6ReducePiS_:
	.zero		912


//--------------------- SYMBOLS --------------------------

	.type		.nv.reservedSmem.offset0,@object
	.size		.nv.reservedSmem.offset0,0x4
	.type		.nv.reservedSmem.cap,@object
	.size		.nv.reservedSmem.cap,0x4
